//
// Generated by NVIDIA NVVM Compiler
//
// Compiler Build ID: CL-36424714
// Cuda compilation tools, release 13.0, V13.0.88
// Based on NVVM 20.0.0
//

.version 9.0
.target sm_100
.address_size 64

	// .globl	_Z21warp_butterfly_reducePfPKfi

.visible .entry _Z21warp_butterfly_reducePfPKfi(
	.param .u64 .ptr .align 1 _Z21warp_butterfly_reducePfPKfi_param_0,
	.param .u64 .ptr .align 1 _Z21warp_butterfly_reducePfPKfi_param_1,
	.param .u32 _Z21warp_butterfly_reducePfPKfi_param_2
)
{
	.reg .pred 	%p<9>;
	.reg .b32 	%r<23>;
	.reg .b32 	%f<15>;
	.reg .b64 	%rd<9>;

	ld.param.u64 	%rd1, [_Z21warp_butterfly_reducePfPKfi_param_0];
	ld.param.u64 	%rd2, [_Z21warp_butterfly_reducePfPKfi_param_1];
	ld.param.u32 	%r4, [_Z21warp_butterfly_reducePfPKfi_param_2];
	mov.u32 	%r5, %ctaid.x;
	mov.u32 	%r6, %ntid.x;
	mov.u32 	%r1, %tid.x;
	mad.lo.s32 	%r2, %r5, %r6, %r1;
	setp.ge.s32 	%p1, %r2, %r4;
	mov.f32 	%f14, 0f00000000;
	@%p1 bra 	$L__BB0_2;
	cvta.to.global.u64 	%rd3, %rd2;
	mul.wide.s32 	%rd4, %r2, 4;
	add.s64 	%rd5, %rd3, %rd4;
	ld.global.f32 	%f14, [%rd5];
$L__BB0_2:
	mov.b32 	%r7, %f14;
	shfl.sync.bfly.b32	%r8|%p2, %r7, 16, 31, -1;
	mov.b32 	%f5, %r8;
	add.f32 	%f6, %f14, %f5;
	mov.b32 	%r9, %f6;
	shfl.sync.bfly.b32	%r10|%p3, %r9, 8, 31, -1;
	mov.b32 	%f7, %r10;
	add.f32 	%f8, %f6, %f7;
	mov.b32 	%r11, %f8;
	shfl.sync.bfly.b32	%r12|%p4, %r11, 4, 31, -1;
	mov.b32 	%f9, %r12;
	add.f32 	%f10, %f8, %f9;
	mov.b32 	%r13, %f10;
	shfl.sync.bfly.b32	%r14|%p5, %r13, 2, 31, -1;
	mov.b32 	%f11, %r14;
	add.f32 	%f12, %f10, %f11;
	mov.b32 	%r15, %f12;
	shfl.sync.bfly.b32	%r16|%p6, %r15, 1, 31, -1;
	mov.b32 	%f13, %r16;
	add.f32 	%f3, %f12, %f13;
	and.b32  	%r17, %r1, 31;
	shr.u32 	%r3, %r2, 5;
	setp.ne.s32 	%p7, %r17, 0;
	@%p7 bra 	$L__BB0_5;
	add.s32 	%r18, %r4, 31;
	shr.s32 	%r19, %r18, 31;
	shr.u32 	%r20, %r19, 27;
	add.s32 	%r21, %r18, %r20;
	shr.s32 	%r22, %r21, 5;
	setp.ge.s32 	%p8, %r3, %r22;
	@%p8 bra 	$L__BB0_5;
	cvta.to.global.u64 	%rd6, %rd1;
	mul.wide.u32 	%rd7, %r3, 4;
	add.s64 	%rd8, %rd6, %rd7;
	st.global.f32 	[%rd8], %f3;
$L__BB0_5:
	ret;

}


// ===== COMPILED SASS (sm_100) =====

	.target	sm_100

	.elftype	@"ET_EXEC"


//--------------------- .note.nv.tkinfo           --------------------------
	.section	.note.nv.tkinfo,"",@"SHT_NOTE"
	.sectionflags	@"SHF_NOTE_NV_TKINFO"
	.tkinfo
        /*0018*/ 	.word	0x00000002
        /*0030*/ 	.string	""
        /*0030*/ 	.string	"ptxas"
        /*0030*/ 	.string	"Cuda compilation tools, release 13.0, V13.0.88"
        /*0030*/ 	.string	"Build cuda_13.0.r13.0/compiler.36424714_0"
        /*0030*/ 	.string	"-arch sm_100 -m 64 "



//--------------------- .note.nv.cuinfo           --------------------------
	.section	.note.nv.cuinfo,"",@"SHT_NOTE"
	.sectionflags	@"SHF_NOTE_NV_CUINFO"
        /*0018*/ 	.short	0x0002
        /*001a*/ 	.short	0x0064
        /*001c*/ 	.short	0x0082
	.zero		2


//--------------------- .nv.info                  --------------------------
	.section	.nv.info,"",@"SHT_CUDA_INFO"
	.align	4


	//----- nvinfo : EIATTR_REGCOUNT
	.align		4
        /*0000*/ 	.byte	0x04, 0x2f
        /*0002*/ 	.short	(.L_1 - .L_0)
	.align		4
.L_0:
        /*0004*/ 	.word	index@(_Z21warp_butterfly_reducePfPKfi)
        /*0008*/ 	.word	0x0000000c


	//----- nvinfo : EIATTR_FRAME_SIZE
	.align		4
.L_1:
        /*000c*/ 	.byte	0x04, 0x11
        /*000e*/ 	.short	(.L_3 - .L_2)
	.align		4
.L_2:
        /*0010*/ 	.word	index@(_Z21warp_butterfly_reducePfPKfi)
        /*0014*/ 	.word	0x00000000


	//----- nvinfo : EIATTR_MIN_STACK_SIZE
	.align		4
.L_3:
        /*0018*/ 	.byte	0x04, 0x12
        /*001a*/ 	.short	(.L_5 - .L_4)
	.align		4
.L_4:
        /*001c*/ 	.word	index@(_Z21warp_butterfly_reducePfPKfi)
        /*0020*/ 	.word	0x00000000
.L_5:


//--------------------- .nv.compat                --------------------------
	.section	.nv.compat,"",@"SHT_CUDA_COMPAT_INFO"
	.align	4
        /*0000*/ 	.byte	0x02, 0x09, 0x00, 0x00, 0x02, 0x02, 0x01, 0x00, 0x02, 0x05, 0x05, 0x00, 0x03, 0x07, 0x01, 0x01
        /*0010*/ 	.byte	0x02, 0x03, 0x00, 0x00, 0x02, 0x06, 0x01, 0x00, 0x04, 0x0b, 0x08, 0x00, 0x09, 0x00, 0x00, 0x00
        /*0020*/ 	.byte	0x00, 0x00, 0x00, 0x00


//--------------------- .nv.info._Z21warp_butterfly_reducePfPKfi --------------------------
	.section	.nv.info._Z21warp_butterfly_reducePfPKfi,"",@"SHT_CUDA_INFO"
	.sectionflags	@""
	.align	4


	//----- nvinfo : EIATTR_CUDA_API_VERSION
	.align		4
        /*0000*/ 	.byte	0x04, 0x37
        /*0002*/ 	.short	(.L_7 - .L_6)
.L_6:
        /*0004*/ 	.word	0x00000082


	//----- nvinfo : EIATTR_KPARAM_INFO
	.align		4
.L_7:
        /*0008*/ 	.byte	0x04, 0x17
        /*000a*/ 	.short	(.L_9 - .L_8)
.L_8:
        /*000c*/ 	.word	0x00000000
        /*0010*/ 	.short	0x0002
        /*0012*/ 	.short	0x0010
        /*0014*/ 	.byte	0x00, 0xf0, 0x11, 0x00


	//----- nvinfo : EIATTR_KPARAM_INFO
	.align		4
.L_9:
        /*0018*/ 	.byte	0x04, 0x17
        /*001a*/ 	.short	(.L_11 - .L_10)
.L_10:
        /*001c*/ 	.word	0x00000000
        /*0020*/ 	.short	0x0001
        /*0022*/ 	.short	0x0008
        /*0024*/ 	.byte	0x00, 0xf5, 0x21, 0x00


	//----- nvinfo : EIATTR_KPARAM_INFO
	.align		4
.L_11:
        /*0028*/ 	.byte	0x04, 0x17
        /*002a*/ 	.short	(.L_13 - .L_12)
.L_12:
        /*002c*/ 	.word	0x00000000
        /*0030*/ 	.short	0x0000
        /*0032*/ 	.short	0x0000
        /*0034*/ 	.byte	0x00, 0xf5, 0x21, 0x00


	//----- nvinfo : EIATTR_SPARSE_MMA_MASK
	.align		4
.L_13:
        /*0038*/ 	.byte	0x03, 0x50
        /*003a*/ 	.short	0x0000


	//----- nvinfo : EIATTR_MAXREG_COUNT
	.align		4
        /*003c*/ 	.byte	0x03, 0x1b
        /*003e*/ 	.short	0x00ff


	//----- nvinfo : EIATTR_MERCURY_ISA_VERSION
	.align		4
        /*0040*/ 	.byte	0x03, 0x5f
        /*0042*/ 	.short	0x0101


	//----- nvinfo : EIATTR_COOP_GROUP_MASK_REGIDS
	.align		4
        /*0044*/ 	.byte	0x04, 0x29
        /*0046*/ 	.short	(.L_15 - .L_14)


	//   ....[0]....
.L_14:
        /*0048*/ 	.word	0xffffffff


	//   ....[1]....
        /*004c*/ 	.word	0xffffffff


	//   ....[2]....
        /*0050*/ 	.word	0xffffffff


	//   ....[3]....
        /*0054*/ 	.word	0xffffffff


	//   ....[4]....
        /*0058*/ 	.word	0xffffffff


	//----- nvinfo : EIATTR_COOP_GROUP_INSTR_OFFSETS
	.align		4
.L_15:
        /*005c*/ 	.byte	0x04, 0x28
        /*005e*/ 	.short	(.L_17 - .L_16)


	//   ....[0]....
.L_16:
        /*0060*/ 	.word	0x000000f0


	//   ....[1]....
        /*0064*/ 	.word	0x00000120


	//   ....[2]....
        /*0068*/ 	.word	0x00000140


	//   ....[3]....
        /*006c*/ 	.word	0x00000160


	//   ....[4]....
        /*0070*/ 	.word	0x00000180


	//----- nvinfo : EIATTR_VRC_CTA_INIT_COUNT
	.align		4
.L_17:
        /*0074*/ 	.byte	0x02, 0x4a
	.zero		1
	.zero		1


	//----- nvinfo : EIATTR_EXIT_INSTR_OFFSETS
	.align		4
        /*0078*/ 	.byte	0x04, 0x1c
        /*007a*/ 	.short	(.L_19 - .L_18)


	//   ....[0]....
.L_18:
        /*007c*/ 	.word	0x00000190


	//   ....[1]....
        /*0080*/ 	.word	0x00000200


	//   ....[2]....
        /*0084*/ 	.word	0x00000250


	//----- nvinfo : EIATTR_CRS_STACK_SIZE
	.align		4
.L_19:
        /*0088*/ 	.byte	0x04, 0x1e
        /*008a*/ 	.short	(.L_21 - .L_20)
.L_20:
        /*008c*/ 	.word	0x00000000


	//----- nvinfo : EIATTR_CBANK_PARAM_SIZE
	.align		4
.L_21:
        /*0090*/ 	.byte	0x03, 0x19
        /*0092*/ 	.short	0x0014


	//----- nvinfo : EIATTR_PARAM_CBANK
	.align		4
        /*0094*/ 	.byte	0x04, 0x0a
        /*0096*/ 	.short	(.L_23 - .L_22)
	.align		4
.L_22:
        /*0098*/ 	.word	index@(.nv.constant0._Z21warp_butterfly_reducePfPKfi)
        /*009c*/ 	.short	0x0380
        /*009e*/ 	.short	0x0014


	//----- nvinfo : EIATTR_SW_WAR
	.align		4
.L_23:
        /*00a0*/ 	.byte	0x04, 0x36
        /*00a2*/ 	.short	(.L_25 - .L_24)
.L_24:
        /*00a4*/ 	.word	0x00000008
.L_25:


//--------------------- .nv.callgraph             --------------------------
	.section	.nv.callgraph,"",@"SHT_CUDA_CALLGRAPH"
	.align	4
	.sectionentsize	8
	.align		4
        /*0000*/ 	.word	0x00000000
	.align		4
        /*0004*/ 	.word	0xffffffff
	.align		4
        /*0008*/ 	.word	0x00000000
	.align		4
        /*000c*/ 	.word	0xfffffffe
	.align		4
        /*0010*/ 	.word	0x00000000
	.align		4
        /*0014*/ 	.word	0xfffffffd
	.align		4
        /*0018*/ 	.word	0x00000000
	.align		4
        /*001c*/ 	.word	0xfffffffc


//--------------------- .text._Z21warp_butterfly_reducePfPKfi --------------------------
	.section	.text._Z21warp_butterfly_reducePfPKfi,"ax",@progbits
	.align	128
        .global         _Z21warp_butterfly_reducePfPKfi
        .type           _Z21warp_butterfly_reducePfPKfi,@function
        .size           _Z21warp_butterfly_reducePfPKfi,(.L_x_3 - _Z21warp_butterfly_reducePfPKfi)
        .other          _Z21warp_butterfly_reducePfPKfi,@"STO_CUDA_ENTRY STV_DEFAULT"
_Z21warp_butterfly_reducePfPKfi:
.text._Z21warp_butterfly_reducePfPKfi:
[----:B------:R-:W-:Y:S01]  /*0000*/  LDC R1, c[0x0][0x37c] ;  /* 0x0000df00ff017b82 */ /* 0x000fe20000000800 */
[----:B------:R-:W0:Y:S07]  /*0010*/  S2R R6, SR_TID.X ;  /* 0x0000000000067919 */ /* 0x000e2e0000002100 */
[----:B------:R-:W0:Y:S01]  /*0020*/  S2UR UR4, SR_CTAID.X ;  /* 0x00000000000479c3 */ /* 0x000e220000002500 */
[----:B------:R-:W1:Y:S01]  /*0030*/  LDCU UR8, c[0x0][0x390] ;  /* 0x00007200ff0877ac */ /* 0x000e620008000800 */
[----:B------:R-:W-:Y:S01]  /*0040*/  BSSY.RECONVERGENT B0, `(.L_x_0) ;  /* 0x000000a000007945 */ /* 0x000fe20003800200 */
[----:B------:R-:W-:Y:S01]  /*0050*/  HFMA2 R2, -RZ, RZ, 0, 0 ;  /* 0x00000000ff027431 */ /* 0x000fe200000001ff */
[----:B------:R-:W2:Y:S04]  /*0060*/  LDCU.64 UR6, c[0x0][0x358] ;  /* 0x00006b00ff0677ac */ /* 0x000ea80008000a00 */
[----:B------:R-:W0:Y:S02]  /*0070*/  LDC R5, c[0x0][0x360] ;  /* 0x0000d800ff057b82 */ /* 0x000e240000000800 */
[----:B0-----:R-:W-:-:S05]  /*0080*/  IMAD R5, R5, UR4, R6 ;  /* 0x0000000405057c24 */ /* 0x001fca000f8e0206 */
[----:B-1----:R-:W-:-:S13]  /*0090*/  ISETP.GE.AND P0, PT, R5, UR8, PT ;  /* 0x0000000805007c0c */ /* 0x002fda000bf06270 */
[----:B--2---:R-:W-:Y:S05]  /*00a0*/  @P0 BRA `(.L_x_1) ;  /* 0x00000000000c0947 */ /* 0x004fea0003800000 */
[----:B------:R-:W0:Y:S02]  /*00b0*/  LDC.64 R2, c[0x0][0x388] ;  /* 0x0000e200ff027b82 */ /* 0x000e240000000a00 */
[----:B0-----:R-:W-:-:S06]  /*00c0*/  IMAD.WIDE R2, R5, 0x4, R2 ;  /* 0x0000000405027825 */ /* 0x001fcc00078e0202 */
[----:B------:R0:W5:Y:S02]  /*00d0*/  LDG.E R2, desc[UR6][R2.64] ;  /* 0x0000000602027981 */ /* 0x000164000c1e1900 */
.L_x_1:
[----:B------:R-:W-:Y:S05]  /*00e0*/  BSYNC.RECONVERGENT B0 ;  /* 0x0000000000007941 */ /* 0x000fea0003800200 */
.L_x_0:
[----:B0----5:R-:W0:Y:S01]  /*00f0*/  SHFL.BFLY PT, R3, R2, 0x10, 0x1f ;  /* 0x0e001f0002037f89 */ /* 0x021e2200000e0000 */
[----:B------:R-:W-:Y:S01]  /*0100*/  LOP3.LUT P0, RZ, R6, 0x1f, RZ, 0xc0, !PT ;  /* 0x0000001f06ff7812 */ /* 0x000fe2000780c0ff */
[----:B0-----:R-:W-:-:S05]  /*0110*/  FADD R3, R3, R2 ;  /* 0x0000000203037221 */ /* 0x001fca0000000000 */
[----:B------:R-:W0:Y:S02]  /*0120*/  SHFL.BFLY PT, R0, R3, 0x8, 0x1f ;  /* 0x0d001f0003007f89 */ /* 0x000e2400000e0000 */
[----:B0-----:R-:W-:-:S05]  /*0130*/  FADD R0, R3, R0 ;  /* 0x0000000003007221 */ /* 0x001fca0000000000 */
[----:B------:R-:W0:Y:S02]  /*0140*/  SHFL.BFLY PT, R7, R0, 0x4, 0x1f ;  /* 0x0c801f0000077f89 */ /* 0x000e2400000e0000 */
[----:B0-----:R-:W-:-:S05]  /*0150*/  FADD R7, R0, R7 ;  /* 0x0000000700077221 */ /* 0x001fca0000000000 */
[----:B------:R-:W0:Y:S02]  /*0160*/  SHFL.BFLY PT, R4, R7, 0x2, 0x1f ;  /* 0x0c401f0007047f89 */ /* 0x000e2400000e0000 */
[----:B0-----:R-:W-:-:S05]  /*0170*/  FADD R4, R7, R4 ;  /* 0x0000000407047221 */ /* 0x001fca0000000000 */
[----:B------:R0:W1:Y:S01]  /*0180*/  SHFL.BFLY PT, R9, R4, 0x1, 0x1f ;  /* 0x0c201f0004097f89 */ /* 0x00006200000e0000 */
[----:B------:R-:W-:Y:S05]  /*0190*/  @P0 EXIT ;  /* 0x000000000000094d */ /* 0x000fea0003800000 */
[----:B------:R-:W-:Y:S01]  /*01a0*/  UIADD3 UR4, UPT, UPT, UR8, 0x1f, URZ ;  /* 0x0000001f08047890 */ /* 0x000fe2000fffe0ff */
[----:B------:R-:W-:-:S03]  /*01b0*/  SHF.R.U32.HI R5, RZ, 0x5, R5 ;  /* 0x00000005ff057819 */ /* 0x000fc60000011605 */
[----:B------:R-:W-:-:S04]  /*01c0*/  USHF.R.S32.HI UR5, URZ, 0x1f, UR4 ;  /* 0x0000001fff057899 */ /* 0x000fc80008011404 */
[----:B------:R-:W-:-:S04]  /*01d0*/  ULEA.HI UR5, UR5, UR4, URZ, 0x5 ;  /* 0x0000000405057291 */ /* 0x000fc8000f8f28ff */
[----:B------:R-:W-:-:S06]  /*01e0*/  USHF.R.S32.HI UR5, URZ, 0x5, UR5 ;  /* 0x00000005ff057899 */ /* 0x000fcc0008011405 */
[----:B------:R-:W-:-:S13]  /*01f0*/  ISETP.GE.AND P0, PT, R5, UR5, PT ;  /* 0x0000000505007c0c */ /* 0x000fda000bf06270 */
[----:B------:R-:W-:Y:S05]  /*0200*/  @P0 EXIT ;  /* 0x000000000000094d */ /* 0x000fea0003800000 */
[----:B------:R-:W2:Y:S01]  /*0210*/  LDC.64 R2, c[0x0][0x380] ;  /* 0x0000e000ff027b82 */ /* 0x000ea20000000a00 */
[----:B-1----:R-:W-:Y:S01]  /*0220*/  FADD R9, R4, R9 ;  /* 0x0000000904097221 */ /* 0x002fe20000000000 */
[----:B--2---:R-:W-:-:S05]  /*0230*/  IMAD.WIDE.U32 R2, R5, 0x4, R2 ;  /* 0x0000000405027825 */ /* 0x004fca00078e0002 */
[----:B------:R-:W-:Y:S01]  /*0240*/  STG.E desc[UR6][R2.64], R9 ;  /* 0x0000000902007986 */ /* 0x000fe2000c101906 */
[----:B------:R-:W-:Y:S05]  /*0250*/  EXIT ;  /* 0x000000000000794d */ /* 0x000fea0003800000 */
.L_x_2:
[----:B------:R-:W-:-:S00]  /*0260*/  BRA `(.L_x_2) ;  /* 0xfffffffc00fc7947 */ /* 0x000fc0000383ffff */
[----:B------:R-:W-:-:S00]  /*0270*/  NOP ;  /* 0x0000000000007918 */ /* 0x000fc00000000000 */
        /* <DEDUP_REMOVED lines=8> */
.L_x_3:


//--------------------- .nv.shared.reserved.0     --------------------------
	.section	.nv.shared.reserved.0,"aw",@nobits
	.weak		__nv_reservedSMEM_offset_0_alias
	.size		__nv_reservedSMEM_offset_0_alias, 0, 64
	.other		__nv_reservedSMEM_offset_0_alias,@"STO_CUDA_RESERVED_SHARED STV_DEFAULT"
__nv_reservedSMEM_offset_0_alias:
	.zero		0
	.zero		64


//--------------------- .nv.constant0._Z21warp_butterfly_reducePfPKfi --------------------------
	.section	.nv.constant0._Z21warp_butterfly_reducePfPKfi,"a",@progbits
	.sectionflags	@""
	.align	4
.nv.constant0._Z21warp_butterfly_reducePfPKfi:
	.zero		916


//--------------------- SYMBOLS --------------------------

	.type		.nv.reservedSmem.offset0,@object
	.size		.nv.reservedSmem.offset0,0x4
